//
// Generated by NVIDIA NVVM Compiler
//
// Compiler Build ID: CL-36424714
// Cuda compilation tools, release 13.0, V13.0.88
// Based on NVVM 20.0.0
//

.version 9.0
.target sm_100
.address_size 64

	// .globl	_Z8MyKernelPfS_ii

.visible .entry _Z8MyKernelPfS_ii(
	.param .u64 .ptr .align 1 _Z8MyKernelPfS_ii_param_0,
	.param .u64 .ptr .align 1 _Z8MyKernelPfS_ii_param_1,
	.param .u32 _Z8MyKernelPfS_ii_param_2,
	.param .u32 _Z8MyKernelPfS_ii_param_3
)
{
	.reg .pred 	%p<10>;
	.reg .b32 	%r<34>;
	.reg .b32 	%f<59>;
	.reg .b64 	%rd<19>;

	ld.param.u64 	%rd5, [_Z8MyKernelPfS_ii_param_0];
	ld.param.u64 	%rd6, [_Z8MyKernelPfS_ii_param_1];
	ld.param.u32 	%r29, [_Z8MyKernelPfS_ii_param_2];
	ld.param.u32 	%r21, [_Z8MyKernelPfS_ii_param_3];
	cvta.to.global.u64 	%rd1, %rd6;
	cvta.to.global.u64 	%rd2, %rd5;
	setp.lt.s32 	%p1, %r21, 1;
	@%p1 bra 	$L__BB0_13;
	add.s32 	%r22, %r29, 1;
	add.s32 	%r23, %r21, %r29;
	max.s32 	%r24, %r23, %r22;
	sub.s32 	%r1, %r24, %r29;
	and.b32  	%r2, %r1, 15;
	sub.s32 	%r25, %r29, %r24;
	setp.gt.u32 	%p2, %r25, -16;
	@%p2 bra 	$L__BB0_4;
	and.b32  	%r26, %r1, -16;
	neg.s32 	%r27, %r26;
	add.s64 	%rd3, %rd2, 32;
	add.s64 	%rd4, %rd1, 32;
$L__BB0_3:
	.pragma "nounroll";
	mul.wide.s32 	%rd7, %r29, 4;
	add.s64 	%rd8, %rd3, %rd7;
	add.s64 	%rd9, %rd4, %rd7;
	ld.global.f32 	%f1, [%rd8+-32];
	add.f32 	%f2, %f1, %f1;
	st.global.f32 	[%rd9+-32], %f2;
	ld.global.f32 	%f3, [%rd8+-28];
	add.f32 	%f4, %f3, %f3;
	st.global.f32 	[%rd9+-28], %f4;
	ld.global.f32 	%f5, [%rd8+-24];
	add.f32 	%f6, %f5, %f5;
	st.global.f32 	[%rd9+-24], %f6;
	ld.global.f32 	%f7, [%rd8+-20];
	add.f32 	%f8, %f7, %f7;
	st.global.f32 	[%rd9+-20], %f8;
	ld.global.f32 	%f9, [%rd8+-16];
	add.f32 	%f10, %f9, %f9;
	st.global.f32 	[%rd9+-16], %f10;
	ld.global.f32 	%f11, [%rd8+-12];
	add.f32 	%f12, %f11, %f11;
	st.global.f32 	[%rd9+-12], %f12;
	ld.global.f32 	%f13, [%rd8+-8];
	add.f32 	%f14, %f13, %f13;
	st.global.f32 	[%rd9+-8], %f14;
	ld.global.f32 	%f15, [%rd8+-4];
	add.f32 	%f16, %f15, %f15;
	st.global.f32 	[%rd9+-4], %f16;
	ld.global.f32 	%f17, [%rd8];
	add.f32 	%f18, %f17, %f17;
	st.global.f32 	[%rd9], %f18;
	ld.global.f32 	%f19, [%rd8+4];
	add.f32 	%f20, %f19, %f19;
	st.global.f32 	[%rd9+4], %f20;
	ld.global.f32 	%f21, [%rd8+8];
	add.f32 	%f22, %f21, %f21;
	st.global.f32 	[%rd9+8], %f22;
	ld.global.f32 	%f23, [%rd8+12];
	add.f32 	%f24, %f23, %f23;
	st.global.f32 	[%rd9+12], %f24;
	ld.global.f32 	%f25, [%rd8+16];
	add.f32 	%f26, %f25, %f25;
	st.global.f32 	[%rd9+16], %f26;
	ld.global.f32 	%f27, [%rd8+20];
	add.f32 	%f28, %f27, %f27;
	st.global.f32 	[%rd9+20], %f28;
	ld.global.f32 	%f29, [%rd8+24];
	add.f32 	%f30, %f29, %f29;
	st.global.f32 	[%rd9+24], %f30;
	ld.global.f32 	%f31, [%rd8+28];
	add.f32 	%f32, %f31, %f31;
	st.global.f32 	[%rd9+28], %f32;
	add.s32 	%r29, %r29, 16;
	add.s32 	%r27, %r27, 16;
	setp.ne.s32 	%p3, %r27, 0;
	@%p3 bra 	$L__BB0_3;
$L__BB0_4:
	setp.eq.s32 	%p4, %r2, 0;
	@%p4 bra 	$L__BB0_13;
	and.b32  	%r9, %r1, 7;
	setp.lt.u32 	%p5, %r2, 8;
	@%p5 bra 	$L__BB0_7;
	mul.wide.s32 	%rd10, %r29, 4;
	add.s64 	%rd11, %rd2, %rd10;
	ld.global.f32 	%f33, [%rd11];
	add.f32 	%f34, %f33, %f33;
	add.s64 	%rd12, %rd1, %rd10;
	st.global.f32 	[%rd12], %f34;
	ld.global.f32 	%f35, [%rd11+4];
	add.f32 	%f36, %f35, %f35;
	st.global.f32 	[%rd12+4], %f36;
	ld.global.f32 	%f37, [%rd11+8];
	add.f32 	%f38, %f37, %f37;
	st.global.f32 	[%rd12+8], %f38;
	ld.global.f32 	%f39, [%rd11+12];
	add.f32 	%f40, %f39, %f39;
	st.global.f32 	[%rd12+12], %f40;
	ld.global.f32 	%f41, [%rd11+16];
	add.f32 	%f42, %f41, %f41;
	st.global.f32 	[%rd12+16], %f42;
	ld.global.f32 	%f43, [%rd11+20];
	add.f32 	%f44, %f43, %f43;
	st.global.f32 	[%rd12+20], %f44;
	ld.global.f32 	%f45, [%rd11+24];
	add.f32 	%f46, %f45, %f45;
	st.global.f32 	[%rd12+24], %f46;
	ld.global.f32 	%f47, [%rd11+28];
	add.f32 	%f48, %f47, %f47;
	st.global.f32 	[%rd12+28], %f48;
	add.s32 	%r29, %r29, 8;
$L__BB0_7:
	setp.eq.s32 	%p6, %r9, 0;
	@%p6 bra 	$L__BB0_13;
	and.b32  	%r12, %r1, 3;
	setp.lt.u32 	%p7, %r9, 4;
	@%p7 bra 	$L__BB0_10;
	mul.wide.s32 	%rd13, %r29, 4;
	add.s64 	%rd14, %rd2, %rd13;
	ld.global.f32 	%f49, [%rd14];
	add.f32 	%f50, %f49, %f49;
	add.s64 	%rd15, %rd1, %rd13;
	st.global.f32 	[%rd15], %f50;
	ld.global.f32 	%f51, [%rd14+4];
	add.f32 	%f52, %f51, %f51;
	st.global.f32 	[%rd15+4], %f52;
	ld.global.f32 	%f53, [%rd14+8];
	add.f32 	%f54, %f53, %f53;
	st.global.f32 	[%rd15+8], %f54;
	ld.global.f32 	%f55, [%rd14+12];
	add.f32 	%f56, %f55, %f55;
	st.global.f32 	[%rd15+12], %f56;
	add.s32 	%r29, %r29, 4;
$L__BB0_10:
	setp.eq.s32 	%p8, %r12, 0;
	@%p8 bra 	$L__BB0_13;
	neg.s32 	%r32, %r12;
$L__BB0_12:
	.pragma "nounroll";
	mul.wide.s32 	%rd16, %r29, 4;
	add.s64 	%rd17, %rd1, %rd16;
	add.s64 	%rd18, %rd2, %rd16;
	ld.global.f32 	%f57, [%rd18];
	add.f32 	%f58, %f57, %f57;
	st.global.f32 	[%rd17], %f58;
	add.s32 	%r29, %r29, 1;
	add.s32 	%r32, %r32, 1;
	setp.ne.s32 	%p9, %r32, 0;
	@%p9 bra 	$L__BB0_12;
$L__BB0_13:
	ret;

}


// ===== COMPILED SASS (sm_100) =====

	.target	sm_100

	.elftype	@"ET_EXEC"


//--------------------- .note.nv.tkinfo           --------------------------
	.section	.note.nv.tkinfo,"",@"SHT_NOTE"
	.sectionflags	@"SHF_NOTE_NV_TKINFO"
	.tkinfo
        /*0018*/ 	.word	0x00000002
        /*0030*/ 	.string	""
        /*0030*/ 	.string	"ptxas"
        /*0030*/ 	.string	"Cuda compilation tools, release 13.0, V13.0.88"
        /*0030*/ 	.string	"Build cuda_13.0.r13.0/compiler.36424714_0"
        /*0030*/ 	.string	"-arch sm_100 -m 64 "



//--------------------- .note.nv.cuinfo           --------------------------
	.section	.note.nv.cuinfo,"",@"SHT_NOTE"
	.sectionflags	@"SHF_NOTE_NV_CUINFO"
        /*0018*/ 	.short	0x0002
        /*001a*/ 	.short	0x0064
        /*001c*/ 	.short	0x0082
	.zero		2


//--------------------- .nv.info                  --------------------------
	.section	.nv.info,"",@"SHT_CUDA_INFO"
	.align	4


	//----- nvinfo : EIATTR_REGCOUNT
	.align		4
        /*0000*/ 	.byte	0x04, 0x2f
        /*0002*/ 	.short	(.L_1 - .L_0)
	.align		4
.L_0:
        /*0004*/ 	.word	index@(_Z8MyKernelPfS_ii)
        /*0008*/ 	.word	0x00000016


	//----- nvinfo : EIATTR_FRAME_SIZE
	.align		4
.L_1:
        /*000c*/ 	.byte	0x04, 0x11
        /*000e*/ 	.short	(.L_3 - .L_2)
	.align		4
.L_2:
        /*0010*/ 	.word	index@(_Z8MyKernelPfS_ii)
        /*0014*/ 	.word	0x00000000


	//----- nvinfo : EIATTR_MIN_STACK_SIZE
	.align		4
.L_3:
        /*0018*/ 	.byte	0x04, 0x12
        /*001a*/ 	.short	(.L_5 - .L_4)
	.align		4
.L_4:
        /*001c*/ 	.word	index@(_Z8MyKernelPfS_ii)
        /*0020*/ 	.word	0x00000000
.L_5:


//--------------------- .nv.compat                --------------------------
	.section	.nv.compat,"",@"SHT_CUDA_COMPAT_INFO"
	.align	4
        /*0000*/ 	.byte	0x02, 0x09, 0x00, 0x00, 0x02, 0x02, 0x01, 0x00, 0x02, 0x05, 0x05, 0x00, 0x03, 0x07, 0x01, 0x01
        /*0010*/ 	.byte	0x02, 0x03, 0x00, 0x00, 0x02, 0x06, 0x01, 0x00, 0x04, 0x0b, 0x08, 0x00, 0x09, 0x00, 0x00, 0x00
        /*0020*/ 	.byte	0x00, 0x00, 0x00, 0x00


//--------------------- .nv.info._Z8MyKernelPfS_ii --------------------------
	.section	.nv.info._Z8MyKernelPfS_ii,"",@"SHT_CUDA_INFO"
	.sectionflags	@""
	.align	4


	//----- nvinfo : EIATTR_CUDA_API_VERSION
	.align		4
        /*0000*/ 	.byte	0x04, 0x37
        /*0002*/ 	.short	(.L_7 - .L_6)
.L_6:
        /*0004*/ 	.word	0x00000082


	//----- nvinfo : EIATTR_KPARAM_INFO
	.align		4
.L_7:
        /*0008*/ 	.byte	0x04, 0x17
        /*000a*/ 	.short	(.L_9 - .L_8)
.L_8:
        /*000c*/ 	.word	0x00000000
        /*0010*/ 	.short	0x0003
        /*0012*/ 	.short	0x0014
        /*0014*/ 	.byte	0x00, 0xf0, 0x11, 0x00


	//----- nvinfo : EIATTR_KPARAM_INFO
	.align		4
.L_9:
        /*0018*/ 	.byte	0x04, 0x17
        /*001a*/ 	.short	(.L_11 - .L_10)
.L_10:
        /*001c*/ 	.word	0x00000000
        /*0020*/ 	.short	0x0002
        /*0022*/ 	.short	0x0010
        /*0024*/ 	.byte	0x00, 0xf0, 0x11, 0x00


	//----- nvinfo : EIATTR_KPARAM_INFO
	.align		4
.L_11:
        /*0028*/ 	.byte	0x04, 0x17
        /*002a*/ 	.short	(.L_13 - .L_12)
.L_12:
        /*002c*/ 	.word	0x00000000
        /*0030*/ 	.short	0x0001
        /*0032*/ 	.short	0x0008
        /*0034*/ 	.byte	0x00, 0xf5, 0x21, 0x00


	//----- nvinfo : EIATTR_KPARAM_INFO
	.align		4
.L_13:
        /*0038*/ 	.byte	0x04, 0x17
        /*003a*/ 	.short	(.L_15 - .L_14)
.L_14:
        /*003c*/ 	.word	0x00000000
        /*0040*/ 	.short	0x0000
        /*0042*/ 	.short	0x0000
        /*0044*/ 	.byte	0x00, 0xf5, 0x21, 0x00


	//----- nvinfo : EIATTR_SPARSE_MMA_MASK
	.align		4
.L_15:
        /*0048*/ 	.byte	0x03, 0x50
        /*004a*/ 	.short	0x0000


	//----- nvinfo : EIATTR_MAXREG_COUNT
	.align		4
        /*004c*/ 	.byte	0x03, 0x1b
        /*004e*/ 	.short	0x00ff


	//----- nvinfo : EIATTR_MERCURY_ISA_VERSION
	.align		4
        /*0050*/ 	.byte	0x03, 0x5f
        /*0052*/ 	.short	0x0101


	//----- nvinfo : EIATTR_VRC_CTA_INIT_COUNT
	.align		4
        /*0054*/ 	.byte	0x02, 0x4a
	.zero		1
	.zero		1


	//----- nvinfo : EIATTR_EXIT_INSTR_OFFSETS
	.align		4
        /*0058*/ 	.byte	0x04, 0x1c
        /*005a*/ 	.short	(.L_17 - .L_16)


	//   ....[0]....
.L_16:
        /*005c*/ 	.word	0x00000030


	//   ....[1]....
        /*0060*/ 	.word	0x000004f0


	//   ....[2]....
        /*0064*/ 	.word	0x00000710


	//   ....[3]....
        /*0068*/ 	.word	0x00000870


	//   ....[4]....
        /*006c*/ 	.word	0x00000940


	//----- nvinfo : EIATTR_CBANK_PARAM_SIZE
	.align		4
.L_17:
        /*0070*/ 	.byte	0x03, 0x19
        /*0072*/ 	.short	0x0018


	//----- nvinfo : EIATTR_PARAM_CBANK
	.align		4
        /*0074*/ 	.byte	0x04, 0x0a
        /*0076*/ 	.short	(.L_19 - .L_18)
	.align		4
.L_18:
        /*0078*/ 	.word	index@(.nv.constant0._Z8MyKernelPfS_ii)
        /*007c*/ 	.short	0x0380
        /*007e*/ 	.short	0x0018


	//----- nvinfo : EIATTR_SW_WAR
	.align		4
.L_19:
        /*0080*/ 	.byte	0x04, 0x36
        /*0082*/ 	.short	(.L_21 - .L_20)
.L_20:
        /*0084*/ 	.word	0x00000008
.L_21:


//--------------------- .nv.callgraph             --------------------------
	.section	.nv.callgraph,"",@"SHT_CUDA_CALLGRAPH"
	.align	4
	.sectionentsize	8
	.align		4
        /*0000*/ 	.word	0x00000000
	.align		4
        /*0004*/ 	.word	0xffffffff
	.align		4
        /*0008*/ 	.word	0x00000000
	.align		4
        /*000c*/ 	.word	0xfffffffe
	.align		4
        /*0010*/ 	.word	0x00000000
	.align		4
        /*0014*/ 	.word	0xfffffffd
	.align		4
        /*0018*/ 	.word	0x00000000
	.align		4
        /*001c*/ 	.word	0xfffffffc


//--------------------- .text._Z8MyKernelPfS_ii   --------------------------
	.section	.text._Z8MyKernelPfS_ii,"ax",@progbits
	.align	128
        .global         _Z8MyKernelPfS_ii
        .type           _Z8MyKernelPfS_ii,@function
        .size           _Z8MyKernelPfS_ii,(.L_x_6 - _Z8MyKernelPfS_ii)
        .other          _Z8MyKernelPfS_ii,@"STO_CUDA_ENTRY STV_DEFAULT"
_Z8MyKernelPfS_ii:
.text._Z8MyKernelPfS_ii:
[----:B------:R-:W-:Y:S08]  /*0000*/  LDC R1, c[0x0][0x37c] ;  /* 0x0000df00ff017b82 */ /* 0x000ff00000000800 */
[----:B------:R-:W0:Y:S02]  /*0010*/  LDC R0, c[0x0][0x394] ;  /* 0x0000e500ff007b82 */ /* 0x000e240000000800 */
[----:B0-----:R-:W-:-:S13]  /*0020*/  ISETP.GE.AND P0, PT, R0, 0x1, PT ;  /* 0x000000010000780c */ /* 0x001fda0003f06270 */
[----:B------:R-:W-:Y:S05]  /*0030*/  @!P0 EXIT ;  /* 0x000000000000894d */ /* 0x000fea0003800000 */
[----:B------:R-:W0:Y:S01]  /*0040*/  LDCU UR5, c[0x0][0x390] ;  /* 0x00007200ff0577ac */ /* 0x000e220008000800 */
[----:B------:R-:W1:Y:S01]  /*0050*/  LDCU UR6, c[0x0][0x390] ;  /* 0x00007200ff0677ac */ /* 0x000e620008000800 */
[----:B0-----:R-:W-:-:S06]  /*0060*/  UIADD3 UR4, UPT, UPT, UR5, 0x1, URZ ;  /* 0x0000000105047890 */ /* 0x001fcc000fffe0ff */
[----:B------:R-:W-:-:S04]  /*0070*/  MOV R3, UR4 ;  /* 0x0000000400037c02 */ /* 0x000fc80008000f00 */
[----:B------:R-:W-:-:S04]  /*0080*/  VIADDMNMX R0, R0, UR5, R3, !PT ;  /* 0x0000000500007c46 */ /* 0x000fc8000f800103 */
[C---:B------:R-:W-:Y:S02]  /*0090*/  IADD3 R6, PT, PT, R0.reuse, -UR5, RZ ;  /* 0x8000000500067c10 */ /* 0x040fe4000fffe0ff */
[----:B------:R-:W-:Y:S01]  /*00a0*/  IADD3 R0, PT, PT, -R0, UR5, RZ ;  /* 0x0000000500007c10 */ /* 0x000fe2000fffe1ff */
[----:B------:R-:W0:Y:S01]  /*00b0*/  LDCU.64 UR4, c[0x0][0x358] ;  /* 0x00006b00ff0477ac */ /* 0x000e220008000a00 */
[----:B------:R-:W-:Y:S02]  /*00c0*/  LOP3.LUT R14, R6, 0xf, RZ, 0xc0, !PT ;  /* 0x0000000f060e7812 */ /* 0x000fe400078ec0ff */
[----:B------:R-:W-:Y:S02]  /*00d0*/  ISETP.GT.U32.AND P1, PT, R0, -0x10, PT ;  /* 0xfffffff00000780c */ /* 0x000fe40003f24070 */
[----:B-1----:R-:W-:Y:S02]  /*00e0*/  MOV R0, UR6 ;  /* 0x0000000600007c02 */ /* 0x002fe40008000f00 */
[----:B------:R-:W-:-:S09]  /*00f0*/  ISETP.NE.AND P0, PT, R14, RZ, PT ;  /* 0x000000ff0e00720c */ /* 0x000fd20003f05270 */
[----:B------:R-:W-:Y:S05]  /*0100*/  @P1 BRA `(.L_x_0) ;  /* 0x0000000000f81947 */ /* 0x000fea0003800000 */
[----:B------:R-:W1:Y:S01]  /*0110*/  LDC.64 R2, c[0x0][0x380] ;  /* 0x0000e000ff027b82 */ /* 0x000e620000000a00 */
[----:B------:R-:W-:-:S04]  /*0120*/  LOP3.LUT R7, R6, 0xfffffff0, RZ, 0xc0, !PT ;  /* 0xfffffff006077812 */ /* 0x000fc800078ec0ff */
[----:B------:R-:W-:-:S03]  /*0130*/  IADD3 R7, PT, PT, -R7, RZ, RZ ;  /* 0x000000ff07077210 */ /* 0x000fc60007ffe1ff */
[----:B------:R-:W2:Y:S01]  /*0140*/  LDC.64 R4, c[0x0][0x388] ;  /* 0x0000e200ff047b82 */ /* 0x000ea20000000a00 */
[----:B-1----:R-:W-:-:S04]  /*0150*/  IADD3 R2, P1, PT, R2, 0x20, RZ ;  /* 0x0000002002027810 */ /* 0x002fc80007f3e0ff */
[----:B------:R-:W-:Y:S02]  /*0160*/  IADD3.X R3, PT, PT, RZ, R3, RZ, P1, !PT ;  /* 0x00000003ff037210 */ /* 0x000fe40000ffe4ff */
[----:B--2---:R-:W-:-:S04]  /*0170*/  IADD3 R4, P2, PT, R4, 0x20, RZ ;  /* 0x0000002004047810 */ /* 0x004fc80007f5e0ff */
[----:B------:R-:W-:-:S09]  /*0180*/  IADD3.X R5, PT, PT, RZ, R5, RZ, P2, !PT ;  /* 0x00000005ff057210 */ /* 0x000fd200017fe4ff */
.L_x_1:
[----:B------:R-:W-:-:S05]  /*0190*/  IMAD.WIDE R10, R0, 0x4, R2 ;  /* 0x00000004000a7825 */ /* 0x000fca00078e0202 */
[----:B0-----:R-:W2:Y:S01]  /*01a0*/  LDG.E R12, desc[UR4][R10.64+-0x20] ;  /* 0xffffe0040a0c7981 */ /* 0x001ea2000c1e1900 */
[----:B----4-:R-:W-:-:S04]  /*01b0*/  IMAD.WIDE R8, R0, 0x4, R4 ;  /* 0x0000000400087825 */ /* 0x010fc800078e0204 */
[----:B--2---:R-:W-:-:S05]  /*01c0*/  FADD R13, R12, R12 ;  /* 0x0000000c0c0d7221 */ /* 0x004fca0000000000 */
[----:B------:R0:W-:Y:S04]  /*01d0*/  STG.E desc[UR4][R8.64+-0x20], R13 ;  /* 0xffffe00d08007986 */ /* 0x0001e8000c101904 */
[----:B------:R-:W2:Y:S02]  /*01e0*/  LDG.E R12, desc[UR4][R10.64+-0x1c] ;  /* 0xffffe4040a0c7981 */ /* 0x000ea4000c1e1900 */
[----:B--2---:R-:W-:-:S05]  /*01f0*/  FADD R15, R12, R12 ;  /* 0x0000000c0c0f7221 */ /* 0x004fca0000000000 */
[----:B------:R1:W-:Y:S04]  /*0200*/  STG.E desc[UR4][R8.64+-0x1c], R15 ;  /* 0xffffe40f08007986 */ /* 0x0003e8000c101904 */
[----:B------:R-:W2:Y:S02]  /*0210*/  LDG.E R12, desc[UR4][R10.64+-0x18] ;  /* 0xffffe8040a0c7981 */ /* 0x000ea4000c1e1900 */
[----:B--2---:R-:W-:-:S05]  /*0220*/  FADD R17, R12, R12 ;  /* 0x0000000c0c117221 */ /* 0x004fca0000000000 */
[----:B------:R2:W-:Y:S04]  /*0230*/  STG.E desc[UR4][R8.64+-0x18], R17 ;  /* 0xffffe81108007986 */ /* 0x0005e8000c101904 */
[----:B------:R-:W3:Y:S02]  /*0240*/  LDG.E R12, desc[UR4][R10.64+-0x14] ;  /* 0xffffec040a0c7981 */ /* 0x000ee4000c1e1900 */
[----:B---3--:R-:W-:-:S05]  /*0250*/  FADD R19, R12, R12 ;  /* 0x0000000c0c137221 */ /* 0x008fca0000000000 */
[----:B------:R3:W-:Y:S04]  /*0260*/  STG.E desc[UR4][R8.64+-0x14], R19 ;  /* 0xffffec1308007986 */ /* 0x0007e8000c101904 */
[----:B------:R-:W0:Y:S02]  /*0270*/  LDG.E R12, desc[UR4][R10.64+-0x10] ;  /* 0xfffff0040a0c7981 */ /* 0x000e24000c1e1900 */
[----:B0-----:R-:W-:-:S05]  /*0280*/  FADD R13, R12, R12 ;  /* 0x0000000c0c0d7221 */ /* 0x001fca0000000000 */
[----:B------:R0:W-:Y:S04]  /*0290*/  STG.E desc[UR4][R8.64+-0x10], R13 ;  /* 0xfffff00d08007986 */ /* 0x0001e8000c101904 */
[----:B------:R-:W1:Y:S02]  /*02a0*/  LDG.E R12, desc[UR4][R10.64+-0xc] ;  /* 0xfffff4040a0c7981 */ /* 0x000e64000c1e1900 */
[----:B-1----:R-:W-:-:S05]  /*02b0*/  FADD R15, R12, R12 ;  /* 0x0000000c0c0f7221 */ /* 0x002fca0000000000 */
        /* <DEDUP_REMOVED lines=25> */
[----:B------:R-:W2:Y:S01]  /*0450*/  LDG.E R12, desc[UR4][R10.64+0x18] ;  /* 0x000018040a0c7981 */ /* 0x000ea2000c1e1900 */
[----:B------:R-:W-:Y:S01]  /*0460*/  IADD3 R7, PT, PT, R7, 0x10, RZ ;  /* 0x0000001007077810 */ /* 0x000fe20007ffe0ff */
[----:B--2---:R-:W-:-:S05]  /*0470*/  FADD R17, R12, R12 ;  /* 0x0000000c0c117221 */ /* 0x004fca0000000000 */
[----:B------:R4:W-:Y:S04]  /*0480*/  STG.E desc[UR4][R8.64+0x18], R17 ;  /* 0x0000181108007986 */ /* 0x0009e8000c101904 */
[----:B------:R-:W3:Y:S01]  /*0490*/  LDG.E R12, desc[UR4][R10.64+0x1c] ;  /* 0x00001c040a0c7981 */ /* 0x000ee2000c1e1900 */
[----:B------:R-:W-:Y:S02]  /*04a0*/  ISETP.NE.AND P1, PT, R7, RZ, PT ;  /* 0x000000ff0700720c */ /* 0x000fe40003f25270 */
[----:B------:R-:W-:Y:S01]  /*04b0*/  IADD3 R0, PT, PT, R0, 0x10, RZ ;  /* 0x0000001000007810 */ /* 0x000fe20007ffe0ff */
[----:B---3--:R-:W-:-:S05]  /*04c0*/  FADD R19, R12, R12 ;  /* 0x0000000c0c137221 */ /* 0x008fca0000000000 */
[----:B------:R4:W-:Y:S05]  /*04d0*/  STG.E desc[UR4][R8.64+0x1c], R19 ;  /* 0x00001c1308007986 */ /* 0x0009ea000c101904 */
[----:B------:R-:W-:Y:S05]  /*04e0*/  @P1 BRA `(.L_x_1) ;  /* 0xfffffffc00281947 */ /* 0x000fea000383ffff */
.L_x_0:
[----:B0-----:R-:W-:Y:S05]  /*04f0*/  @!P0 EXIT ;  /* 0x000000000000894d */ /* 0x001fea0003800000 */
[----:B------:R-:W-:Y:S02]  /*0500*/  ISETP.GE.U32.AND P0, PT, R14, 0x8, PT ;  /* 0x000000080e00780c */ /* 0x000fe40003f06070 */
[----:B------:R-:W-:-:S04]  /*0510*/  LOP3.LUT R12, R6, 0x7, RZ, 0xc0, !PT ;  /* 0x00000007060c7812 */ /* 0x000fc800078ec0ff */
[----:B------:R-:W-:-:S07]  /*0520*/  ISETP.NE.AND P1, PT, R12, RZ, PT ;  /* 0x000000ff0c00720c */ /* 0x000fce0003f25270 */
[----:B------:R-:W-:Y:S06]  /*0530*/  @!P0 BRA `(.L_x_2) ;  /* 0x0000000000748947 */ /* 0x000fec0003800000 */
[----:B------:R-:W0:Y:S08]  /*0540*/  LDC.64 R2, c[0x0][0x380] ;  /* 0x0000e000ff027b82 */ /* 0x000e300000000a00 */
[----:B------:R-:W1:Y:S01]  /*0550*/  LDC.64 R4, c[0x0][0x388] ;  /* 0x0000e200ff047b82 */ /* 0x000e620000000a00 */
[----:B0-----:R-:W-:-:S05]  /*0560*/  IMAD.WIDE R2, R0, 0x4, R2 ;  /* 0x0000000400027825 */ /* 0x001fca00078e0202 */
[----:B------:R-:W2:Y:S01]  /*0570*/  LDG.E R7, desc[UR4][R2.64] ;  /* 0x0000000402077981 */ /* 0x000ea2000c1e1900 */
[----:B-1----:R-:W-:-:S04]  /*0580*/  IMAD.WIDE R4, R0, 0x4, R4 ;  /* 0x0000000400047825 */ /* 0x002fc800078e0204 */
[----:B--2---:R-:W-:-:S05]  /*0590*/  FADD R7, R7, R7 ;  /* 0x0000000707077221 */ /* 0x004fca0000000000 */
[----:B------:R0:W-:Y:S04]  /*05a0*/  STG.E desc[UR4][R4.64], R7 ;  /* 0x0000000704007986 */ /* 0x0001e8000c101904 */
[----:B----4-:R-:W2:Y:S02]  /*05b0*/  LDG.E R8, desc[UR4][R2.64+0x4] ;  /* 0x0000040402087981 */ /* 0x010ea4000c1e1900 */
        /* <DEDUP_REMOVED lines=17> */
[----:B------:R-:W3:Y:S01]  /*06d0*/  LDG.E R8, desc[UR4][R2.64+0x1c] ;  /* 0x00001c0402087981 */ /* 0x000ee2000c1e1900 */
[----:B------:R-:W-:Y:S01]  /*06e0*/  IADD3 R0, PT, PT, R0, 0x8, RZ ;  /* 0x0000000800007810 */ /* 0x000fe20007ffe0ff */
[----:B---3--:R-:W-:-:S05]  /*06f0*/  FADD R13, R8, R8 ;  /* 0x00000008080d7221 */ /* 0x008fca0000000000 */
[----:B------:R0:W-:Y:S02]  /*0700*/  STG.E desc[UR4][R4.64+0x1c], R13 ;  /* 0x00001c0d04007986 */ /* 0x0001e4000c101904 */
.L_x_2:
[----:B------:R-:W-:Y:S05]  /*0710*/  @!P1 EXIT ;  /* 0x000000000000994d */ /* 0x000fea0003800000 */
[----:B------:R-:W-:Y:S02]  /*0720*/  ISETP.GE.U32.AND P0, PT, R12, 0x4, PT ;  /* 0x000000040c00780c */ /* 0x000fe40003f06070 */
[----:B------:R-:W-:-:S04]  /*0730*/  LOP3.LUT R10, R6, 0x3, RZ, 0xc0, !PT ;  /* 0x00000003060a7812 */ /* 0x000fc800078ec0ff */
[----:B------:R-:W-:-:S07]  /*0740*/  ISETP.NE.AND P1, PT, R10, RZ, PT ;  /* 0x000000ff0a00720c */ /* 0x000fce0003f25270 */
[----:B------:R-:W-:Y:S06]  /*0750*/  @!P0 BRA `(.L_x_3) ;  /* 0x0000000000448947 */ /* 0x000fec0003800000 */
[----:B------:R-:W1:Y:S08]  /*0760*/  LDC.64 R2, c[0x0][0x380] ;  /* 0x0000e000ff027b82 */ /* 0x000e700000000a00 */
[----:B0-----:R-:W0:Y:S01]  /*0770*/  LDC.64 R4, c[0x0][0x388] ;  /* 0x0000e200ff047b82 */ /* 0x001e220000000a00 */
[----:B-1----:R-:W-:-:S05]  /*0780*/  IMAD.WIDE R2, R0, 0x4, R2 ;  /* 0x0000000400027825 */ /* 0x002fca00078e0202 */
[----:B------:R-:W2:Y:S01]  /*0790*/  LDG.E R6, desc[UR4][R2.64] ;  /* 0x0000000402067981 */ /* 0x000ea2000c1e1900 */
[----:B0-----:R-:W-:-:S04]  /*07a0*/  IMAD.WIDE R4, R0, 0x4, R4 ;  /* 0x0000000400047825 */ /* 0x001fc800078e0204 */
[----:B--2---:R-:W-:-:S05]  /*07b0*/  FADD R7, R6, R6 ;  /* 0x0000000606077221 */ /* 0x004fca0000000000 */
[----:B------:R1:W-:Y:S04]  /*07c0*/  STG.E desc[UR4][R4.64], R7 ;  /* 0x0000000704007986 */ /* 0x0003e8000c101904 */
[----:B------:R-:W4:Y:S02]  /*07d0*/  LDG.E R6, desc[UR4][R2.64+0x4] ;  /* 0x0000040402067981 */ /* 0x000f24000c1e1900 */
[----:B----4-:R-:W-:-:S05]  /*07e0*/  FADD R9, R6, R6 ;  /* 0x0000000606097221 */ /* 0x010fca0000000000 */
[----:B------:R1:W-:Y:S04]  /*07f0*/  STG.E desc[UR4][R4.64+0x4], R9 ;  /* 0x0000040904007986 */ /* 0x0003e8000c101904 */
[----:B------:R-:W2:Y:S02]  /*0800*/  LDG.E R6, desc[UR4][R2.64+0x8] ;  /* 0x0000080402067981 */ /* 0x000ea4000c1e1900 */
[----:B--2---:R-:W-:-:S05]  /*0810*/  FADD R11, R6, R6 ;  /* 0x00000006060b7221 */ /* 0x004fca0000000000 */
[----:B------:R1:W-:Y:S04]  /*0820*/  STG.E desc[UR4][R4.64+0x8], R11 ;  /* 0x0000080b04007986 */ /* 0x0003e8000c101904 */
[----:B------:R-:W2:Y:S01]  /*0830*/  LDG.E R6, desc[UR4][R2.64+0xc] ;  /* 0x00000c0402067981 */ /* 0x000ea2000c1e1900 */
[----:B------:R-:W-:Y:S01]  /*0840*/  IADD3 R0, PT, PT, R0, 0x4, RZ ;  /* 0x0000000400007810 */ /* 0x000fe20007ffe0ff */
[----:B--2---:R-:W-:-:S05]  /*0850*/  FADD R13, R6, R6 ;  /* 0x00000006060d7221 */ /* 0x004fca0000000000 */
[----:B------:R1:W-:Y:S02]  /*0860*/  STG.E desc[UR4][R4.64+0xc], R13 ;  /* 0x00000c0d04007986 */ /* 0x0003e4000c101904 */
.L_x_3:
[----:B------:R-:W-:Y:S05]  /*0870*/  @!P1 EXIT ;  /* 0x000000000000994d */ /* 0x000fea0003800000 */
[----:B01--4-:R-:W0:Y:S01]  /*0880*/  LDC.64 R8, c[0x0][0x380] ;  /* 0x0000e000ff087b82 */ /* 0x013e220000000a00 */
[----:B------:R-:W-:-:S07]  /*0890*/  IADD3 R10, PT, PT, -R10, RZ, RZ ;  /* 0x000000ff0a0a7210 */ /* 0x000fce0007ffe1ff */
[----:B------:R-:W1:Y:S02]  /*08a0*/  LDC.64 R6, c[0x0][0x388] ;  /* 0x0000e200ff067b82 */ /* 0x000e640000000a00 */
.L_x_4:
[----:B0-----:R-:W-:-:S06]  /*08b0*/  IMAD.WIDE R4, R0, 0x4, R8 ;  /* 0x0000000400047825 */ /* 0x001fcc00078e0208 */
[----:B--2---:R-:W2:Y:S01]  /*08c0*/  LDG.E R4, desc[UR4][R4.64] ;  /* 0x0000000404047981 */ /* 0x004ea2000c1e1900 */
[----:B------:R-:W-:Y:S01]  /*08d0*/  IADD3 R10, PT, PT, R10, 0x1, RZ ;  /* 0x000000010a0a7810 */ /* 0x000fe20007ffe0ff */
[C---:B-1----:R-:W-:Y:S01]  /*08e0*/  IMAD.WIDE R2, R0.reuse, 0x4, R6 ;  /* 0x0000000400027825 */ /* 0x042fe200078e0206 */
[----:B------:R-:W-:Y:S02]  /*08f0*/  IADD3 R0, PT, PT, R0, 0x1, RZ ;  /* 0x0000000100007810 */ /* 0x000fe40007ffe0ff */
[----:B------:R-:W-:Y:S01]  /*0900*/  ISETP.NE.AND P0, PT, R10, RZ, PT ;  /* 0x000000ff0a00720c */ /* 0x000fe20003f05270 */
[----:B--2---:R-:W-:-:S05]  /*0910*/  FADD R11, R4, R4 ;  /* 0x00000004040b7221 */ /* 0x004fca0000000000 */
[----:B------:R2:W-:Y:S07]  /*0920*/  STG.E desc[UR4][R2.64], R11 ;  /* 0x0000000b02007986 */ /* 0x0005ee000c101904 */
[----:B------:R-:W-:Y:S05]  /*0930*/  @P0 BRA `(.L_x_4) ;  /* 0xfffffffc00dc0947 */ /* 0x000fea000383ffff */
[----:B------:R-:W-:Y:S05]  /*0940*/  EXIT ;  /* 0x000000000000794d */ /* 0x000fea0003800000 */
.L_x_5:
[----:B------:R-:W-:-:S00]  /*0950*/  BRA `(.L_x_5) ;  /* 0xfffffffc00fc7947 */ /* 0x000fc0000383ffff */
[----:B------:R-:W-:-:S00]  /*0960*/  NOP ;  /* 0x0000000000007918 */ /* 0x000fc00000000000 */
        /* <DEDUP_REMOVED lines=9> */
.L_x_6:


//--------------------- .nv.shared.reserved.0     --------------------------
	.section	.nv.shared.reserved.0,"aw",@nobits
	.weak		__nv_reservedSMEM_offset_0_alias
	.size		__nv_reservedSMEM_offset_0_alias, 0, 64
	.other		__nv_reservedSMEM_offset_0_alias,@"STO_CUDA_RESERVED_SHARED STV_DEFAULT"
__nv_reservedSMEM_offset_0_alias:
	.zero		0
	.zero		64


//--------------------- .nv.constant0._Z8MyKernelPfS_ii --------------------------
	.section	.nv.constant0._Z8MyKernelPfS_ii,"a",@progbits
	.sectionflags	@""
	.align	4
.nv.constant0._Z8MyKernelPfS_ii:
	.zero		920


//--------------------- SYMBOLS --------------------------

	.type		.nv.reservedSmem.offset0,@object
	.size		.nv.reservedSmem.offset0,0x4
